//
// Generated by NVIDIA NVVM Compiler
//
// Compiler Build ID: CL-36424714
// Cuda compilation tools, release 13.0, V13.0.88
// Based on NVVM 20.0.0
//

.version 9.0
.target sm_100
.address_size 64

	// .globl	_Z22sumThreadIndicesKernelPx
.extern .func  (.param .b32 func_retval0) vprintf
(
	.param .b64 vprintf_param_0,
	.param .b64 vprintf_param_1
)
;
.global .align 1 .b8 $str[41] = {91, 68, 101, 118, 105, 99, 101, 93, 32, 84, 104, 114, 101, 97, 100, 32, 37, 100, 32, 97, 100, 100, 105, 110, 103, 32, 105, 116, 115, 101, 108, 102, 32, 116, 111, 32, 115, 117, 109, 10};

.visible .entry _Z22sumThreadIndicesKernelPx(
	.param .u64 .ptr .align 1 _Z22sumThreadIndicesKernelPx_param_0
)
{
	.local .align 8 .b8 	__local_depot0[8];
	.reg .b64 	%SP;
	.reg .b64 	%SPL;
	.reg .pred 	%p<3>;
	.reg .b32 	%r<7>;
	.reg .b64 	%rd<13>;

	mov.u64 	%SPL, __local_depot0;
	cvta.local.u64 	%SP, %SPL;
	ld.param.u64 	%rd6, [_Z22sumThreadIndicesKernelPx_param_0];
	cvta.to.global.u64 	%rd1, %rd6;
	mov.u32 	%r2, %tid.x;
	mov.u32 	%r3, %ctaid.x;
	mov.u32 	%r4, %ntid.x;
	mad.lo.s32 	%r1, %r3, %r4, %r2;
	setp.gt.s32 	%p1, %r1, 9;
	@%p1 bra 	$L__BB0_2;
	add.u64 	%rd7, %SP, 0;
	add.u64 	%rd8, %SPL, 0;
	st.local.u32 	[%rd8], %r1;
	mov.u64 	%rd9, $str;
	cvta.global.u64 	%rd10, %rd9;
	{ // callseq 0, 0
	.param .b64 param0;
	st.param.b64 	[param0], %rd10;
	.param .b64 param1;
	st.param.b64 	[param1], %rd7;
	.param .b32 retval0;
	call.uni (retval0), 
	vprintf, 
	(
	param0, 
	param1
	);
	ld.param.b32 	%r5, [retval0];
	} // callseq 0
$L__BB0_2:
	cvt.s64.s32 	%rd2, %r1;
	ld.global.u64 	%rd12, [%rd1];
$L__BB0_3:
	add.s64 	%rd11, %rd12, %rd2;
	atom.relaxed.global.cas.b64 	%rd5, [%rd1], %rd12, %rd11;
	setp.ne.s64 	%p2, %rd12, %rd5;
	mov.u64 	%rd12, %rd5;
	@%p2 bra 	$L__BB0_3;
	ret;

}


// ===== COMPILED SASS (sm_100) =====

	.target	sm_100

	.elftype	@"ET_EXEC"


//--------------------- .note.nv.tkinfo           --------------------------
	.section	.note.nv.tkinfo,"",@"SHT_NOTE"
	.sectionflags	@"SHF_NOTE_NV_TKINFO"
	.tkinfo
        /*0018*/ 	.word	0x00000002
        /*0030*/ 	.string	""
        /*0030*/ 	.string	"ptxas"
        /*0030*/ 	.string	"Cuda compilation tools, release 13.0, V13.0.88"
        /*0030*/ 	.string	"Build cuda_13.0.r13.0/compiler.36424714_0"
        /*0030*/ 	.string	"-arch sm_100 -m 64 "



//--------------------- .note.nv.cuinfo           --------------------------
	.section	.note.nv.cuinfo,"",@"SHT_NOTE"
	.sectionflags	@"SHF_NOTE_NV_CUINFO"
        /*0018*/ 	.short	0x0002
        /*001a*/ 	.short	0x0064
        /*001c*/ 	.short	0x0082
	.zero		2


//--------------------- .nv.info                  --------------------------
	.section	.nv.info,"",@"SHT_CUDA_INFO"
	.align	4


	//----- nvinfo : EIATTR_REGCOUNT
	.align		4
        /*0000*/ 	.byte	0x04, 0x2f
        /*0002*/ 	.short	(.L_2 - .L_1)
	.align		4
.L_1:
        /*0004*/ 	.word	index@(_Z22sumThreadIndicesKernelPx)
        /*0008*/ 	.word	0x00000018


	//----- nvinfo : EIATTR_FRAME_SIZE
	.align		4
.L_2:
        /*000c*/ 	.byte	0x04, 0x11
        /*000e*/ 	.short	(.L_4 - .L_3)
	.align		4
.L_3:
        /*0010*/ 	.word	index@(_Z22sumThreadIndicesKernelPx)
        /*0014*/ 	.word	0x00000008


	//----- nvinfo : EIATTR_MIN_STACK_SIZE
	.align		4
.L_4:
        /*0018*/ 	.byte	0x04, 0x12
        /*001a*/ 	.short	(.L_6 - .L_5)
	.align		4
.L_5:
        /*001c*/ 	.word	index@(_Z22sumThreadIndicesKernelPx)
        /*0020*/ 	.word	0x00000008
.L_6:


//--------------------- .nv.compat                --------------------------
	.section	.nv.compat,"",@"SHT_CUDA_COMPAT_INFO"
	.align	4
        /*0000*/ 	.byte	0x02, 0x09, 0x00, 0x00, 0x02, 0x02, 0x01, 0x00, 0x02, 0x05, 0x05, 0x00, 0x03, 0x07, 0x01, 0x01
        /*0010*/ 	.byte	0x02, 0x03, 0x00, 0x00, 0x02, 0x06, 0x01, 0x00, 0x04, 0x0b, 0x08, 0x00, 0x09, 0x00, 0x00, 0x00
        /*0020*/ 	.byte	0x00, 0x00, 0x00, 0x00


//--------------------- .nv.info._Z22sumThreadIndicesKernelPx --------------------------
	.section	.nv.info._Z22sumThreadIndicesKernelPx,"",@"SHT_CUDA_INFO"
	.sectionflags	@""
	.align	4


	//----- nvinfo : EIATTR_CUDA_API_VERSION
	.align		4
        /*0000*/ 	.byte	0x04, 0x37
        /*0002*/ 	.short	(.L_8 - .L_7)
.L_7:
        /*0004*/ 	.word	0x00000082


	//----- nvinfo : EIATTR_KPARAM_INFO
	.align		4
.L_8:
        /*0008*/ 	.byte	0x04, 0x17
        /*000a*/ 	.short	(.L_10 - .L_9)
.L_9:
        /*000c*/ 	.word	0x00000000
        /*0010*/ 	.short	0x0000
        /*0012*/ 	.short	0x0000
        /*0014*/ 	.byte	0x00, 0xf5, 0x21, 0x00


	//----- nvinfo : EIATTR_SPARSE_MMA_MASK
	.align		4
.L_10:
        /*0018*/ 	.byte	0x03, 0x50
        /*001a*/ 	.short	0x0000


	//----- nvinfo : EIATTR_MAXREG_COUNT
	.align		4
        /*001c*/ 	.byte	0x03, 0x1b
        /*001e*/ 	.short	0x00ff


	//----- nvinfo : EIATTR_EXTERNS
	.align		4
        /*0020*/ 	.byte	0x04, 0x0f
        /*0022*/ 	.short	(.L_12 - .L_11)


	//   ....[0]....
	.align		4
.L_11:
        /*0024*/ 	.word	index@(vprintf)


	//----- nvinfo : EIATTR_MERCURY_ISA_VERSION
	.align		4
.L_12:
        /*0028*/ 	.byte	0x03, 0x5f
        /*002a*/ 	.short	0x0101


	//----- nvinfo : EIATTR_VRC_CTA_INIT_COUNT
	.align		4
        /*002c*/ 	.byte	0x02, 0x4a
	.zero		1
	.zero		1


	//----- nvinfo : EIATTR_SYSCALL_OFFSETS
	.align		4
        /*0030*/ 	.byte	0x04, 0x46
        /*0032*/ 	.short	(.L_14 - .L_13)


	//   ....[0]....
.L_13:
        /*0034*/ 	.word	0x00000150


	//----- nvinfo : EIATTR_EXIT_INSTR_OFFSETS
	.align		4
.L_14:
        /*0038*/ 	.byte	0x04, 0x1c
        /*003a*/ 	.short	(.L_16 - .L_15)


	//   ....[0]....
.L_15:
        /*003c*/ 	.word	0x00000240


	//----- nvinfo : EIATTR_CRS_STACK_SIZE
	.align		4
.L_16:
        /*0040*/ 	.byte	0x04, 0x1e
        /*0042*/ 	.short	(.L_18 - .L_17)
.L_17:
        /*0044*/ 	.word	0x00000000


	//----- nvinfo : EIATTR_CBANK_PARAM_SIZE
	.align		4
.L_18:
        /*0048*/ 	.byte	0x03, 0x19
        /*004a*/ 	.short	0x0008


	//----- nvinfo : EIATTR_PARAM_CBANK
	.align		4
        /*004c*/ 	.byte	0x04, 0x0a
        /*004e*/ 	.short	(.L_20 - .L_19)
	.align		4
.L_19:
        /*0050*/ 	.word	index@(.nv.constant0._Z22sumThreadIndicesKernelPx)
        /*0054*/ 	.short	0x0380
        /*0056*/ 	.short	0x0008


	//----- nvinfo : EIATTR_SW_WAR
	.align		4
.L_20:
        /*0058*/ 	.byte	0x04, 0x36
        /*005a*/ 	.short	(.L_22 - .L_21)
.L_21:
        /*005c*/ 	.word	0x00000008
.L_22:


//--------------------- .nv.callgraph             --------------------------
	.section	.nv.callgraph,"",@"SHT_CUDA_CALLGRAPH"
	.align	4
	.sectionentsize	8
	.align		4
        /*0000*/ 	.word	0x00000000
	.align		4
        /*0004*/ 	.word	0xffffffff
	.align		4
        /*0008*/ 	.word	index@(_Z22sumThreadIndicesKernelPx)
	.align		4
        /*000c*/ 	.word	index@(vprintf)
	.align		4
        /*0010*/ 	.word	0x00000000
	.align		4
        /*0014*/ 	.word	0xfffffffe
	.align		4
        /*0018*/ 	.word	0x00000000
	.align		4
        /*001c*/ 	.word	0xfffffffd
	.align		4
        /*0020*/ 	.word	0x00000000
	.align		4
        /*0024*/ 	.word	0xfffffffc


//--------------------- .nv.constant4             --------------------------
	.section	.nv.constant4,"a",@progbits
	.align	8
	.align		8
.nv.constant4:
        /*0000*/ 	.dword	vprintf
	.align		8
        /*0008*/ 	.dword	$str


//--------------------- .text._Z22sumThreadIndicesKernelPx --------------------------
	.section	.text._Z22sumThreadIndicesKernelPx,"ax",@progbits
	.align	128
        .global         _Z22sumThreadIndicesKernelPx
        .type           _Z22sumThreadIndicesKernelPx,@function
        .size           _Z22sumThreadIndicesKernelPx,(.L_x_4 - _Z22sumThreadIndicesKernelPx)
        .other          _Z22sumThreadIndicesKernelPx,@"STO_CUDA_ENTRY STV_DEFAULT"
_Z22sumThreadIndicesKernelPx:
.text._Z22sumThreadIndicesKernelPx:
[----:B------:R-:W0:Y:S01]  /*0000*/  LDC R1, c[0x0][0x37c] ;  /* 0x0000df00ff017b82 */ /* 0x000e220000000800 */
[----:B------:R-:W1:Y:S01]  /*0010*/  S2R R2, SR_TID.X ;  /* 0x0000000000027919 */ /* 0x000e620000002100 */
[----:B------:R-:W2:Y:S06]  /*0020*/  LDCU UR5, c[0x0][0x2fc] ;  /* 0x00005f80ff0577ac */ /* 0x000eac0008000800 */
[----:B------:R-:W1:Y:S01]  /*0030*/  S2UR UR6, SR_CTAID.X ;  /* 0x00000000000679c3 */ /* 0x000e620000002500 */
[----:B0-----:R-:W-:Y:S01]  /*0040*/  VIADD R1, R1, 0xfffffff8 ;  /* 0xfffffff801017836 */ /* 0x001fe20000000000 */
[----:B------:R-:W-:Y:S01]  /*0050*/  BSSY.RECONVERGENT B6, `(.L_x_0) ;  /* 0x0000011000067945 */ /* 0x000fe20003800200 */
[----:B------:R-:W0:Y:S01]  /*0060*/  LDCU UR4, c[0x0][0x2f8] ;  /* 0x00005f00ff0477ac */ /* 0x000e220008000800 */
[----:B------:R-:W3:Y:S04]  /*0070*/  LDCU.64 UR36, c[0x0][0x358] ;  /* 0x00006b00ff2477ac */ /* 0x000ee80008000a00 */
[----:B------:R-:W1:Y:S01]  /*0080*/  LDC R3, c[0x0][0x360] ;  /* 0x0000d800ff037b82 */ /* 0x000e620000000800 */
[----:B0-----:R-:W-:-:S05]  /*0090*/  IADD3 R6, P1, PT, R1, UR4, RZ ;  /* 0x0000000401067c10 */ /* 0x001fca000ff3e0ff */
[----:B--2---:R-:W-:Y:S02]  /*00a0*/  IMAD.X R7, RZ, RZ, UR5, P1 ;  /* 0x00000005ff077e24 */ /* 0x004fe400088e06ff */
[----:B-1----:R-:W-:-:S05]  /*00b0*/  IMAD R2, R3, UR6, R2 ;  /* 0x0000000603027c24 */ /* 0x002fca000f8e0202 */
[----:B------:R-:W-:-:S13]  /*00c0*/  ISETP.GT.AND P0, PT, R2, 0x9, PT ;  /* 0x000000090200780c */ /* 0x000fda0003f04270 */
[----:B---3--:R-:W-:Y:S05]  /*00d0*/  @P0 BRA `(.L_x_1) ;  /* 0x0000000000200947 */ /* 0x008fea0003800000 */
[----:B------:R-:W-:Y:S01]  /*00e0*/  MOV R0, 0x0 ;  /* 0x0000000000007802 */ /* 0x000fe20000000f00 */
[----:B------:R0:W-:Y:S01]  /*00f0*/  STL [R1], R2 ;  /* 0x0000000201007387 */ /* 0x0001e20000100800 */
[----:B------:R-:W1:Y:S02]  /*0100*/  LDCU.64 UR4, c[0x4][0x8] ;  /* 0x01000100ff0477ac */ /* 0x000e640008000a00 */
[----:B------:R0:W2:Y:S01]  /*0110*/  LDC.64 R8, c[0x4][R0] ;  /* 0x0100000000087b82 */ /* 0x0000a20000000a00 */
[----:B-1----:R-:W-:Y:S02]  /*0120*/  IMAD.U32 R4, RZ, RZ, UR4 ;  /* 0x00000004ff047e24 */ /* 0x002fe4000f8e00ff */
[----:B0-----:R-:W-:-:S07]  /*0130*/  IMAD.U32 R5, RZ, RZ, UR5 ;  /* 0x00000005ff057e24 */ /* 0x001fce000f8e00ff */
[----:B------:R-:W-:-:S07]  /*0140*/  LEPC R20, `(.L_x_1) ;  /* 0x000000001014794e */ /* 0x000fce0000000000 */
[----:B--2---:R-:W-:Y:S05]  /*0150*/  CALL.ABS.NOINC R8 ;  /* 0x0000000008007343 */ /* 0x004fea0003c00000 */
.L_x_1:
[----:B------:R-:W-:Y:S05]  /*0160*/  BSYNC.RECONVERGENT B6 ;  /* 0x0000000000067941 */ /* 0x000fea0003800200 */
.L_x_0:
[----:B------:R-:W0:Y:S02]  /*0170*/  LDC.64 R4, c[0x0][0x380] ;  /* 0x0000e000ff047b82 */ /* 0x000e240000000a00 */
[----:B0-----:R0:W5:Y:S02]  /*0180*/  LDG.E.64 R6, desc[UR36][R4.64] ;  /* 0x0000002404067981 */ /* 0x001164000c1e1b00 */
.L_x_2:
[CC--:B-----5:R-:W-:Y:S01]  /*0190*/  IADD3 R10, P0, PT, R2.reuse, R6.reuse, RZ ;  /* 0x00000006020a7210 */ /* 0x0e0fe20007f1e0ff */
[----:B------:R-:W-:Y:S01]  /*01a0*/  IMAD.MOV.U32 R9, RZ, RZ, R7 ;  /* 0x000000ffff097224 */ /* 0x000fe200078e0007 */
[----:B------:R-:W-:Y:S01]  /*01b0*/  MOV R8, R6 ;  /* 0x0000000600087202 */ /* 0x000fe20000000f00 */
[----:B------:R-:W-:Y:S05]  /*01c0*/  YIELD ;  /* 0x0000000000007946 */ /* 0x000fea0003800000 */
[----:B------:R-:W-:-:S05]  /*01d0*/  LEA.HI.X.SX32 R11, R2, R7, 0x1, P0 ;  /* 0x00000007020b7211 */ /* 0x000fca00000f0eff */
[----:B------:R-:W2:Y:S02]  /*01e0*/  ATOMG.E.CAS.64.STRONG.GPU PT, R8, [R4], R8, R10 ;  /* 0x00000008040873a9 */ /* 0x000ea400001ee50a */
[----:B--2---:R-:W-:Y:S01]  /*01f0*/  ISETP.NE.U32.AND P0, PT, R6, R8, PT ;  /* 0x000000080600720c */ /* 0x004fe20003f05070 */
[----:B------:R-:W-:-:S03]  /*0200*/  IMAD.MOV.U32 R6, RZ, RZ, R8 ;  /* 0x000000ffff067224 */ /* 0x000fc600078e0008 */
[-C--:B------:R-:W-:Y:S02]  /*0210*/  ISETP.NE.AND.EX P0, PT, R7, R9.reuse, PT, P0 ;  /* 0x000000090700720c */ /* 0x080fe40003f05300 */
[----:B------:R-:W-:-:S11]  /*0220*/  MOV R7, R9 ;  /* 0x0000000900077202 */ /* 0x000fd60000000f00 */
[----:B------:R-:W-:Y:S05]  /*0230*/  @P0 BRA `(.L_x_2) ;  /* 0xfffffffc00d40947 */ /* 0x000fea000383ffff */
[----:B------:R-:W-:Y:S05]  /*0240*/  EXIT ;  /* 0x000000000000794d */ /* 0x000fea0003800000 */
.L_x_3:
[----:B------:R-:W-:-:S00]  /*0250*/  BRA `(.L_x_3) ;  /* 0xfffffffc00fc7947 */ /* 0x000fc0000383ffff */
[----:B------:R-:W-:-:S00]  /*0260*/  NOP ;  /* 0x0000000000007918 */ /* 0x000fc00000000000 */
        /* <DEDUP_REMOVED lines=9> */
.L_x_4:


//--------------------- .nv.global.init           --------------------------
	.section	.nv.global.init,"aw",@progbits
.nv.global.init:
	.type		$str,@object
	.size		$str,(.L_0 - $str)
$str:
        /*0000*/ 	.byte	0x5b, 0x44, 0x65, 0x76, 0x69, 0x63, 0x65, 0x5d, 0x20, 0x54, 0x68, 0x72, 0x65, 0x61, 0x64, 0x20
        /*0010*/ 	.byte	0x25, 0x64, 0x20, 0x61, 0x64, 0x64, 0x69, 0x6e, 0x67, 0x20, 0x69, 0x74, 0x73, 0x65, 0x6c, 0x66
        /*0020*/ 	.byte	0x20, 0x74, 0x6f, 0x20, 0x73, 0x75, 0x6d, 0x0a, 0x00
.L_0:


//--------------------- .nv.shared.reserved.0     --------------------------
	.section	.nv.shared.reserved.0,"aw",@nobits
	.weak		__nv_reservedSMEM_offset_0_alias
	.size		__nv_reservedSMEM_offset_0_alias, 0, 64
	.other		__nv_reservedSMEM_offset_0_alias,@"STO_CUDA_RESERVED_SHARED STV_DEFAULT"
__nv_reservedSMEM_offset_0_alias:
	.zero		0
	.zero		64


//--------------------- .nv.constant0._Z22sumThreadIndicesKernelPx --------------------------
	.section	.nv.constant0._Z22sumThreadIndicesKernelPx,"a",@progbits
	.sectionflags	@""
	.align	4
.nv.constant0._Z22sumThreadIndicesKernelPx:
	.zero		904


//--------------------- SYMBOLS --------------------------

	.type		.nv.reservedSmem.offset0,@object
	.size		.nv.reservedSmem.offset0,0x4
	.type		vprintf,@function
